	.headerflags	@"EF_CUDA_TEXMODE_UNIFIED EF_CUDA_64BIT_ADDRESS EF_CUDA_ACCELERATORS EF_CUDA_SM90 EF_CUDA_VIRTUAL_SM(EF_CUDA_SM90)"
	.elftype	@"ET_EXEC"


//--------------------- .nv.info                  --------------------------
	.section	.nv.info,"",@"SHT_CUDA_INFO"
	.align	4


	//----- nvinfo : EIATTR_REGCOUNT
	.align		4
        /*0000*/ 	.byte	0x04, 0x2f
        /*0002*/ 	.short	(.L_2 - .L_1)
	.align		4
.L_1:
        /*0004*/ 	.word	index@(triton_poi_fused_gelu_3)
        /*0008*/ 	.word	0x00000012


	//----- nvinfo : EIATTR_MIN_STACK_SIZE
	.align		4
.L_2:
        /*000c*/ 	.byte	0x04, 0x12
        /*000e*/ 	.short	(.L_4 - .L_3)
	.align		4
.L_3:
        /*0010*/ 	.word	index@(triton_poi_fused_gelu_3)
        /*0014*/ 	.word	0x00000000


	//----- nvinfo : EIATTR_FRAME_SIZE
	.align		4
.L_4:
        /*0018*/ 	.byte	0x04, 0x11
        /*001a*/ 	.short	(.L_6 - .L_5)
	.align		4
.L_5:
        /*001c*/ 	.word	index@(triton_poi_fused_gelu_3)
        /*0020*/ 	.word	0x00000000


	//----- nvinfo : EIATTR_MIN_STACK_SIZE
	.align		4
.L_6:
        /*0024*/ 	.byte	0x04, 0x12
        /*0026*/ 	.short	(.L_8 - .L_7)
	.align		4
.L_7:
        /*0028*/ 	.word	index@(triton_poi_fused_gelu_3)
        /*002c*/ 	.word	0x00000000
.L_8:


//--------------------- .nv.info.triton_poi_fused_gelu_3 --------------------------
	.section	.nv.info.triton_poi_fused_gelu_3,"",@"SHT_CUDA_INFO"
	.sectionflags	@""
	.align	4


	//----- nvinfo : EIATTR_CUDA_API_VERSION
	.align		4
        /*0000*/ 	.byte	0x04, 0x37
        /*0002*/ 	.short	(.L_10 - .L_9)
.L_9:
        /*0004*/ 	.word	0x0000007c


	//----- nvinfo : EIATTR_KPARAM_INFO
	.align		4
.L_10:
        /*0008*/ 	.byte	0x04, 0x17
        /*000a*/ 	.short	(.L_12 - .L_11)
.L_11:
        /*000c*/ 	.word	0x00000000
        /*0010*/ 	.short	0x0002
        /*0012*/ 	.short	0x0010
        /*0014*/ 	.byte	0x00, 0xf0, 0x11, 0x00


	//----- nvinfo : EIATTR_KPARAM_INFO
	.align		4
.L_12:
        /*0018*/ 	.byte	0x04, 0x17
        /*001a*/ 	.short	(.L_14 - .L_13)
.L_13:
        /*001c*/ 	.word	0x00000000
        /*0020*/ 	.short	0x0001
        /*0022*/ 	.short	0x0008
        /*0024*/ 	.byte	0x00, 0xf4, 0x21, 0x00


	//----- nvinfo : EIATTR_KPARAM_INFO
	.align		4
.L_14:
        /*0028*/ 	.byte	0x04, 0x17
        /*002a*/ 	.short	(.L_16 - .L_15)
.L_15:
        /*002c*/ 	.word	0x00000000
        /*0030*/ 	.short	0x0000
        /*0032*/ 	.short	0x0000
        /*0034*/ 	.byte	0x00, 0xf4, 0x21, 0x00


	//----- nvinfo : EIATTR_SPARSE_MMA_MASK
	.align		4
.L_16:
        /*0038*/ 	.byte	0x03, 0x50
        /*003a*/ 	.short	0x0000


	//----- nvinfo : EIATTR_MAXREG_COUNT
	.align		4
        /*003c*/ 	.byte	0x03, 0x1b
        /*003e*/ 	.short	0x00ff


	//----- nvinfo : EIATTR_EXIT_INSTR_OFFSETS
	.align		4
        /*0040*/ 	.byte	0x04, 0x1c
        /*0042*/ 	.short	(.L_18 - .L_17)


	//   ....[0]....
.L_17:
        /*0044*/ 	.word	0x00000500


	//   ....[1]....
        /*0048*/ 	.word	0x00000520


	//----- nvinfo : EIATTR_REQNTID
	.align		4
.L_18:
        /*004c*/ 	.byte	0x04, 0x10
        /*004e*/ 	.short	(.L_20 - .L_19)
.L_19:
        /*0050*/ 	.word	0x00000080
        /*0054*/ 	.word	0x00000001
        /*0058*/ 	.word	0x00000001


	//----- nvinfo : EIATTR_CBANK_PARAM_SIZE
	.align		4
.L_20:
        /*005c*/ 	.byte	0x03, 0x19
        /*005e*/ 	.short	0x0014


	//----- nvinfo : EIATTR_PARAM_CBANK
	.align		4
        /*0060*/ 	.byte	0x04, 0x0a
        /*0062*/ 	.short	(.L_22 - .L_21)
	.align		4
.L_21:
        /*0064*/ 	.word	index@(.nv.constant0.triton_poi_fused_gelu_3)
        /*0068*/ 	.short	0x0210
        /*006a*/ 	.short	0x0014


	//----- nvinfo : EIATTR_SW_WAR
	.align		4
.L_22:
        /*006c*/ 	.byte	0x04, 0x36
        /*006e*/ 	.short	(.L_24 - .L_23)
.L_23:
        /*0070*/ 	.word	0x00000008
.L_24:


//--------------------- .nv.callgraph             --------------------------
	.section	.nv.callgraph,"",@"SHT_CUDA_CALLGRAPH"
	.align	4
	.sectionentsize	8
	.align		4
        /*0000*/ 	.word	0x00000000
	.align		4
        /*0004*/ 	.word	0xffffffff
	.align		4
        /*0008*/ 	.word	0x00000000
	.align		4
        /*000c*/ 	.word	0xfffffffe
	.align		4
        /*0010*/ 	.word	0x00000000
	.align		4
        /*0014*/ 	.word	0xfffffffd
	.align		4
        /*0018*/ 	.word	0x00000000
	.align		4
        /*001c*/ 	.word	0xfffffffc


//--------------------- .nv.constant4             --------------------------
	.section	.nv.constant4,"a",@progbits
	.align	8
	.align		8
.nv.constant4:
        /*0000*/ 	.dword	_$_str


//--------------------- .text.triton_poi_fused_gelu_3 --------------------------
	.section	.text.triton_poi_fused_gelu_3,"ax",@progbits
	.align	128
        .global         triton_poi_fused_gelu_3
        .type           triton_poi_fused_gelu_3,@function
        .size           triton_poi_fused_gelu_3,(.L_x_1 - triton_poi_fused_gelu_3)
        .other          triton_poi_fused_gelu_3,@"STO_CUDA_ENTRY STV_DEFAULT"
triton_poi_fused_gelu_3:
.text.triton_poi_fused_gelu_3:
[----:B------:R-:W0:Y:S02]  /*0000*/  LDC R1, c[0x0][0x28] ;  /* 0x00000a00ff017b82 */ /* 0x000e240000000800 */
[----:B------:R-:W1:Y:S01]  /*0010*/  S2R R0, SR_TID.X ;  /* 0x0000000000007919 */ /* 0x000e620000002100 */
[----:B------:R-:W2:Y:S01]  /*0020*/  LDC.64 R8, c[0x0][0x210] ;  /* 0x00008400ff087b82 */ /* 0x000ea20000000a00 */
[----:B------:R-:W-:Y:S01]  /*0030*/  ULDC.64 UR4, c[0x0][0x208] ;  /* 0x0000820000047ab9 */ /* 0x000fe20000000a00 */
[----:B------:R-:W3:Y:S01]  /*0040*/  S2R R3, SR_CTAID.X ;  /* 0x0000000000037919 */ /* 0x000ee20000002500 */
[----:B------:R-:W-:Y:S02]  /*0050*/  HFMA2.MMA R10, -RZ, RZ, 0.470947265625, -12.46875 ;  /* 0x3789ca3cff0a7435 */ /* 0x000fe400000001ff */
[----:B------:R-:W-:Y:S01]  /*0060*/  HFMA2.MMA R11, -RZ, RZ, 0.470947265625, -12.46875 ;  /* 0x3789ca3cff0b7435 */ /* 0x000fe200000001ff */
[----:B------:R-:W-:Y:S02]  /*0070*/  MOV R12, 0xb9f560b9 ;  /* 0xb9f560b9000c7802 */ /* 0x000fe40000000f00 */
[----:B------:R-:W-:Y:S01]  /*0080*/  MOV R13, 0xb9f560b9 ;  /* 0xb9f560b9000d7802 */ /* 0x000fe20000000f00 */
[----:B------:R-:W-:Y:S01]  /*0090*/  HFMA2.MMA R15, -RZ, RZ, 0.958984375, -6.1690807342529296875e-05 ;  /* 0x3bac840bff0f7435 */ /* 0x000fe200000001ff */
[----:B------:R-:W-:Y:S01]  /*00a0*/  IMAD.MOV.U32 R14, RZ, RZ, 0x3bac840b ;  /* 0x3bac840bff0e7424 */ /* 0x000fe200078e00ff */
[----:B------:R-:W-:Y:S01]  /*00b0*/  ULDC.64 UR6, c[0x0][0x218] ;  /* 0x0000860000067ab9 */ /* 0x000fe20000000a00 */
[----:B-1----:R-:W-:-:S04]  /*00c0*/  SHF.L.U32 R0, R0, 0x1, RZ ;  /* 0x0000000100007819 */ /* 0x002fc800000006ff */
[----:B------:R-:W-:-:S04]  /*00d0*/  LOP3.LUT R0, R0, 0xfe, RZ, 0xc0, !PT ;  /* 0x000000fe00007812 */ /* 0x000fc800078ec0ff */
[----:B---3--:R-:W-:Y:S02]  /*00e0*/  LEA R0, R3, R0, 0x8 ;  /* 0x0000000003007211 */ /* 0x008fe400078e40ff */
[----:B------:R-:W-:Y:S02]  /*00f0*/  CS2R R2, SRZ ;  /* 0x0000000000027805 */ /* 0x000fe4000001ff00 */
[C---:B------:R-:W-:Y:S01]  /*0100*/  ISETP.GE.AND P0, PT, R0.reuse, 0x400, PT ;  /* 0x000004000000780c */ /* 0x040fe20003f06270 */
[----:B--2---:R-:W-:-:S12]  /*0110*/  IMAD.WIDE R8, R0, 0x4, R8 ;  /* 0x0000000400087825 */ /* 0x004fd800078e0208 */
[----:B------:R1:W2:Y:S02]  /*0120*/  @!P0 LDG.E.64 R2, desc[UR4][R8.64] ;  /* 0x0000000408028981 */ /* 0x0002a4000c1e1b00 */
[----:B-1----:R-:W-:Y:S01]  /*0130*/  MOV R8, 0xbd0c8162 ;  /* 0xbd0c816200087802 */ /* 0x002fe20000000f00 */
[----:B--2---:R-:W-:Y:S01]  /*0140*/  FMUL R4, R2, 0.70710676908493041992 ;  /* 0x3f3504f302047820 */ /* 0x004fe20000400000 */
[----:B------:R-:W-:-:S03]  /*0150*/  FMUL R5, R3, 0.70710676908493041992 ;  /* 0x3f3504f303057820 */ /* 0x000fc60000400000 */
[----:B------:R-:W-:Y:S01]  /*0160*/  FADD.FTZ R7, |R4|, -RZ ;  /* 0x800000ff04077221 */ /* 0x000fe20000010200 */
[----:B------:R-:W-:-:S04]  /*0170*/  FADD.FTZ R6, |R5|, -RZ ;  /* 0x800000ff05067221 */ /* 0x000fc80000010200 */
[----:B------:R-:W-:Y:S02]  /*0180*/  FSETP.GE.AND P1, PT, R7, 1.0029599666595458984, PT ;  /* 0x3f8060fe0700780b */ /* 0x000fe40003f26000 */
[----:B------:R-:W-:-:S11]  /*0190*/  FSETP.GE.AND P2, PT, R6, 1.0029599666595458984, PT ;  /* 0x3f8060fe0600780b */ /* 0x000fd60003f46000 */
[----:B------:R-:W-:Y:S01]  /*01a0*/  @!P1 MOV R10, 0x38b1e96a ;  /* 0x38b1e96a000a9802 */ /* 0x000fe20000000f00 */
[----:B------:R-:W-:Y:S02]  /*01b0*/  @!P1 IMAD.MOV.U32 R12, RZ, RZ, -0x45a8b2e0 ;  /* 0xba574d20ff0c9424 */ /* 0x000fe400078e00ff */
[----:B------:R-:W-:Y:S01]  /*01c0*/  @!P1 FMUL R7, R4, R4 ;  /* 0x0000000404079220 */ /* 0x000fe20000400000 */
[----:B------:R-:W-:Y:S01]  /*01d0*/  @!P2 MOV R11, 0x38b1e96a ;  /* 0x38b1e96a000ba802 */ /* 0x000fe20000000f00 */
[----:B------:R-:W-:Y:S01]  /*01e0*/  @!P2 FMUL R6, R5, R5 ;  /* 0x000000050506a220 */ /* 0x000fe20000400000 */
[----:B------:R-:W-:Y:S01]  /*01f0*/  @!P2 MOV R13, 0xba574d20 ;  /* 0xba574d20000da802 */ /* 0x000fe20000000f00 */
[----:B------:R-:W-:Y:S01]  /*0200*/  FFMA.FTZ R9, R7, R10, R12 ;  /* 0x0000000a07097223 */ /* 0x000fe2000001000c */
[----:B------:R-:W-:Y:S01]  /*0210*/  @!P1 IMAD.MOV.U32 R14, RZ, RZ, 0x3baad5ea ;  /* 0x3baad5eaff0e9424 */ /* 0x000fe200078e00ff */
[----:B------:R-:W-:Y:S01]  /*0220*/  @!P2 MOV R15, 0x3baad5ea ;  /* 0x3baad5ea000fa802 */ /* 0x000fe20000000f00 */
[----:B------:R-:W-:-:S02]  /*0230*/  IMAD.MOV.U32 R10, RZ, RZ, 0x3e1cf906 ;  /* 0x3e1cf906ff0a7424 */ /* 0x000fc400078e00ff */
[----:B------:R-:W-:Y:S01]  /*0240*/  FFMA.FTZ R12, R6, R11, R13 ;  /* 0x0000000b060c7223 */ /* 0x000fe2000001000d */
[----:B------:R-:W-:Y:S01]  /*0250*/  HFMA2.MMA R11, -RZ, RZ, -1.26171875, -2.110004425048828125e-05 ;  /* 0xbd0c8162ff0b7435 */ /* 0x000fe200000001ff */
[-C--:B------:R-:W-:Y:S01]  /*0260*/  FFMA.FTZ R9, R9, R7.reuse, R14 ;  /* 0x0000000709097223 */ /* 0x080fe2000001000e */
[----:B------:R-:W-:Y:S01]  /*0270*/  @!P1 MOV R8, 0xbcdc1be7 ;  /* 0xbcdc1be700089802 */ /* 0x000fe20000000f00 */
[-C--:B------:R-:W-:Y:S01]  /*0280*/  FFMA.FTZ R14, R12, R6.reuse, R15 ;  /* 0x000000060c0e7223 */ /* 0x080fe2000001000f */
[----:B------:R-:W-:Y:S01]  /*0290*/  HFMA2.MMA R12, -RZ, RZ, 1.853515625, -0.00091457366943359375 ;  /* 0x3f6a937eff0c7435 */ /* 0x000fe200000001ff */
[----:B------:R-:W-:Y:S01]  /*02a0*/  @!P1 IMAD.MOV.U32 R10, RZ, RZ, 0x3de718af ;  /* 0x3de718afff0a9424 */ /* 0x000fe200078e00ff */
[----:B------:R-:W-:Y:S01]  /*02b0*/  @!P2 MOV R11, 0xbcdc1be7 ;  /* 0xbcdc1be7000ba802 */ /* 0x000fe20000000f00 */
[-C--:B------:R-:W-:Y:S01]  /*02c0*/  FFMA.FTZ R9, R9, R7.reuse, R8 ;  /* 0x0000000709097223 */ /* 0x080fe20000010008 */
[----:B------:R-:W-:Y:S01]  /*02d0*/  HFMA2.MMA R8, -RZ, RZ, 1.78125, -136.25 ;  /* 0x3f20d842ff087435 */ /* 0x000fe200000001ff */
[----:B------:R-:W-:Y:S01]  /*02e0*/  MOV R13, 0x3f6a937e ;  /* 0x3f6a937e000d7802 */ /* 0x000fe20000000f00 */
[----:B------:R-:W-:Y:S01]  /*02f0*/  HFMA2.MMA R15, -RZ, RZ, 1.78125, -136.25 ;  /* 0x3f20d842ff0f7435 */ /* 0x000fe200000001ff */
[-C--:B------:R-:W-:Y:S01]  /*0300*/  FFMA.FTZ R14, R14, R6.reuse, R11 ;  /* 0x000000060e0e7223 */ /* 0x080fe2000001000b */
[----:B------:R-:W-:Y:S01]  /*0310*/  MOV R11, 0x3e1cf906 ;  /* 0x3e1cf906000b7802 */ /* 0x000fe20000000f00 */
[----:B------:R-:W-:Y:S01]  /*0320*/  @!P2 IMAD.MOV.U32 R11, RZ, RZ, 0x3de718af ;  /* 0x3de718afff0ba424 */ /* 0x000fe200078e00ff */
[----:B------:R-:W-:Y:S01]  /*0330*/  @!P1 MOV R12, 0xbec093ac ;  /* 0xbec093ac000c9802 */ /* 0x000fe20000000f00 */
[-C--:B------:R-:W-:Y:S01]  /*0340*/  FFMA.FTZ R9, R9, R7.reuse, R10 ;  /* 0x0000000709097223 */ /* 0x080fe2000001000a */
[----:B------:R-:W-:Y:S01]  /*0350*/  @!P2 MOV R13, 0xbec093ac ;  /* 0xbec093ac000da802 */ /* 0x000fe20000000f00 */
[-C--:B------:R-:W-:Y:S01]  /*0360*/  FFMA.FTZ R14, R14, R6.reuse, R11 ;  /* 0x000000060e0e7223 */ /* 0x080fe2000001000b */
[----:B------:R-:W-:Y:S01]  /*0370*/  @!P1 MOV R8, 0x3e0375d3 ;  /* 0x3e0375d300089802 */ /* 0x000fe20000000f00 */
[-C--:B------:R-:W-:Y:S01]  /*0380*/  FFMA.FTZ R9, R9, R7.reuse, R12 ;  /* 0x0000000709097223 */ /* 0x080fe2000001000c */
[----:B------:R-:W-:Y:S01]  /*0390*/  @!P2 MOV R15, 0x3e0375d3 ;  /* 0x3e0375d3000fa802 */ /* 0x000fe20000000f00 */
[----:B------:R-:W-:Y:S01]  /*03a0*/  FFMA.FTZ R14, R14, R6, R13 ;  /* 0x000000060e0e7223 */ /* 0x000fe2000001000d */
[----:B------:R-:W-:Y:S01]  /*03b0*/  FSEL R11, -R7, R4, P1 ;  /* 0x00000004070b7208 */ /* 0x000fe20000800100 */
[----:B------:R-:W-:Y:S01]  /*03c0*/  FFMA.FTZ R8, R9, R7, R8 ;  /* 0x0000000709087223 */ /* 0x000fe20000010008 */
[----:B------:R-:W-:Y:S01]  /*03d0*/  FSEL R7, -R6, R5, P2 ;  /* 0x0000000506077208 */ /* 0x000fe20001000100 */
[----:B------:R-:W-:-:S02]  /*03e0*/  FFMA.FTZ R14, R14, R6, R15 ;  /* 0x000000060e0e7223 */ /* 0x000fc4000001000f */
[----:B------:R-:W-:Y:S02]  /*03f0*/  FFMA.FTZ R8, R8, R11, R11 ;  /* 0x0000000b08087223 */ /* 0x000fe4000001000b */
[----:B------:R-:W-:Y:S02]  /*0400*/  FFMA.FTZ R14, R14, R7, R7 ;  /* 0x000000070e0e7223 */ /* 0x000fe40000010007 */
[----:B------:R-:W1:Y:S08]  /*0410*/  @P1 MUFU.EX2 R6, R8 ;  /* 0x0000000800061308 */ /* 0x000e700000000800 */
[----:B------:R-:W2:Y:S01]  /*0420*/  @P2 MUFU.EX2 R9, R14 ;  /* 0x0000000e00092308 */ /* 0x000ea20000000800 */
[----:B-1----:R-:W-:-:S05]  /*0430*/  @P1 FADD R7, -R6, 1 ;  /* 0x3f80000006071421 */ /* 0x002fca0000000100 */
[----:B------:R-:W-:Y:S01]  /*0440*/  @P1 LOP3.LUT R8, R7, 0x80000000, R4, 0xf8, !PT ;  /* 0x8000000007081812 */ /* 0x000fe200078ef804 */
[----:B------:R-:W-:Y:S01]  /*0450*/  FMUL R4, R3, 0.5 ;  /* 0x3f00000003047820 */ /* 0x000fe20000400000 */
[----:B------:R-:W-:Y:S01]  /*0460*/  SHF.R.S32.HI R3, RZ, 0x1f, R0 ;  /* 0x0000001fff037819 */ /* 0x000fe20000011400 */
[----:B--2---:R-:W-:Y:S01]  /*0470*/  @P2 FADD R6, -R9, 1 ;  /* 0x3f80000009062421 */ /* 0x004fe20000000100 */
[----:B------:R-:W-:Y:S01]  /*0480*/  FMUL R9, R2, 0.5 ;  /* 0x3f00000002097820 */ /* 0x000fe20000400000 */
[----:B------:R-:W-:Y:S01]  /*0490*/  LEA R2, P1, R0, UR6, 0x2 ;  /* 0x0000000600027c11 */ /* 0x000fe2000f8210ff */
[----:B------:R-:W-:Y:S02]  /*04a0*/  FADD R8, R8, 1 ;  /* 0x3f80000008087421 */ /* 0x000fe40000000000 */
[----:B------:R-:W-:Y:S02]  /*04b0*/  @P2 LOP3.LUT R14, R6, 0x80000000, R5, 0xf8, !PT ;  /* 0x80000000060e2812 */ /* 0x000fe400078ef805 */
[----:B------:R-:W-:Y:S01]  /*04c0*/  LEA.HI.X R3, R0, UR7, R3, 0x2, P1 ;  /* 0x0000000700037c11 */ /* 0x000fe200088f1403 */
[----:B------:R-:W-:-:S02]  /*04d0*/  FMUL R8, R9, R8 ;  /* 0x0000000809087220 */ /* 0x000fc40000400000 */
[----:B------:R-:W-:-:S04]  /*04e0*/  FADD R5, R14, 1 ;  /* 0x3f8000000e057421 */ /* 0x000fc80000000000 */
[----:B------:R-:W-:Y:S01]  /*04f0*/  FMUL R9, R4, R5 ;  /* 0x0000000504097220 */ /* 0x000fe20000400000 */
[----:B------:R-:W-:Y:S06]  /*0500*/  @P0 EXIT ;  /* 0x000000000000094d */ /* 0x000fec0003800000 */
[----:B------:R-:W-:Y:S01]  /*0510*/  STG.E.64 desc[UR4][R2.64], R8 ;  /* 0x0000000802007986 */ /* 0x000fe2000c101b04 */
[----:B------:R-:W-:Y:S05]  /*0520*/  EXIT ;  /* 0x000000000000794d */ /* 0x000fea0003800000 */
.L_x_0:
[----:B------:R-:W-:-:S00]  /*0530*/  BRA `(.L_x_0) ;  /* 0xfffffffc00fc7947 */ /* 0x000fc0000383ffff */
[----:B------:R-:W-:-:S00]  /*0540*/  NOP ;  /* 0x0000000000007918 */ /* 0x000fc00000000000 */
        /* <DEDUP_REMOVED lines=11> */
.L_x_1:


//--------------------- .nv.global.init           --------------------------
	.section	.nv.global.init,"aw",@progbits
.nv.global.init:
	.type		_$_str,@object
	.size		_$_str,(.L_0 - _$_str)
_$_str:
        /*0000*/ 	.byte	0x5f, 0x5f, 0x43, 0x55, 0x44, 0x41, 0x5f, 0x46, 0x54, 0x5a, 0x00
.L_0:


//--------------------- .nv.constant0.triton_poi_fused_gelu_3 --------------------------
	.section	.nv.constant0.triton_poi_fused_gelu_3,"a",@progbits
	.sectionflags	@""
	.align	4
.nv.constant0.triton_poi_fused_gelu_3:
	.zero		548
